	.headerflags	@"EF_CUDA_TEXMODE_UNIFIED EF_CUDA_64BIT_ADDRESS EF_CUDA_ACCELERATORS EF_CUDA_SM90 EF_CUDA_VIRTUAL_SM(EF_CUDA_SM90)"
	.elftype	@"ET_EXEC"


//--------------------- .nv.info                  --------------------------
	.section	.nv.info,"",@"SHT_CUDA_INFO"
	.align	4


	//----- nvinfo : EIATTR_REGCOUNT
	.align		4
        /*0000*/ 	.byte	0x04, 0x2f
        /*0002*/ 	.short	(.L_3 - .L_2)
	.align		4
.L_2:
        /*0004*/ 	.word	index@(triton_poi_fused__native_batch_norm_legit_no_training_add_relu_54)
        /*0008*/ 	.word	0x00000024


	//----- nvinfo : EIATTR_MIN_STACK_SIZE
	.align		4
.L_3:
        /*000c*/ 	.byte	0x04, 0x12
        /*000e*/ 	.short	(.L_5 - .L_4)
	.align		4
.L_4:
        /*0010*/ 	.word	index@(triton_poi_fused__native_batch_norm_legit_no_training_add_relu_54)
        /*0014*/ 	.word	0x00000000


	//----- nvinfo : EIATTR_FRAME_SIZE
	.align		4
.L_5:
        /*0018*/ 	.byte	0x04, 0x11
        /*001a*/ 	.short	(.L_7 - .L_6)
	.align		4
.L_6:
        /*001c*/ 	.word	index@(triton_poi_fused__native_batch_norm_legit_no_training_add_relu_54)
        /*0020*/ 	.word	0x00000000


	//----- nvinfo : EIATTR_MIN_STACK_SIZE
	.align		4
.L_7:
        /*0024*/ 	.byte	0x04, 0x12
        /*0026*/ 	.short	(.L_9 - .L_8)
	.align		4
.L_8:
        /*0028*/ 	.word	index@(triton_poi_fused__native_batch_norm_legit_no_training_add_relu_54)
        /*002c*/ 	.word	0x00000000
.L_9:


//--------------------- .nv.info.triton_poi_fused__native_batch_norm_legit_no_training_add_relu_54 --------------------------
	.section	.nv.info.triton_poi_fused__native_batch_norm_legit_no_training_add_relu_54,"",@"SHT_CUDA_INFO"
	.sectionflags	@""
	.align	4


	//----- nvinfo : EIATTR_CUDA_API_VERSION
	.align		4
        /*0000*/ 	.byte	0x04, 0x37
        /*0002*/ 	.short	(.L_11 - .L_10)
.L_10:
        /*0004*/ 	.word	0x0000007c


	//----- nvinfo : EIATTR_KPARAM_INFO
	.align		4
.L_11:
        /*0008*/ 	.byte	0x04, 0x17
        /*000a*/ 	.short	(.L_13 - .L_12)
.L_12:
        /*000c*/ 	.word	0x00000000
        /*0010*/ 	.short	0x0007
        /*0012*/ 	.short	0x0038
        /*0014*/ 	.byte	0x00, 0xf0, 0x11, 0x00


	//----- nvinfo : EIATTR_KPARAM_INFO
	.align		4
.L_13:
        /*0018*/ 	.byte	0x04, 0x17
        /*001a*/ 	.short	(.L_15 - .L_14)
.L_14:
        /*001c*/ 	.word	0x00000000
        /*0020*/ 	.short	0x0006
        /*0022*/ 	.short	0x0030
        /*0024*/ 	.byte	0x00, 0xf4, 0x21, 0x00


	//----- nvinfo : EIATTR_KPARAM_INFO
	.align		4
.L_15:
        /*0028*/ 	.byte	0x04, 0x17
        /*002a*/ 	.short	(.L_17 - .L_16)
.L_16:
        /*002c*/ 	.word	0x00000000
        /*0030*/ 	.short	0x0005
        /*0032*/ 	.short	0x0028
        /*0034*/ 	.byte	0x00, 0xf4, 0x21, 0x00


	//----- nvinfo : EIATTR_KPARAM_INFO
	.align		4
.L_17:
        /*0038*/ 	.byte	0x04, 0x17
        /*003a*/ 	.short	(.L_19 - .L_18)
.L_18:
        /*003c*/ 	.word	0x00000000
        /*0040*/ 	.short	0x0004
        /*0042*/ 	.short	0x0020
        /*0044*/ 	.byte	0x00, 0xf4, 0x21, 0x00


	//----- nvinfo : EIATTR_KPARAM_INFO
	.align		4
.L_19:
        /*0048*/ 	.byte	0x04, 0x17
        /*004a*/ 	.short	(.L_21 - .L_20)
.L_20:
        /*004c*/ 	.word	0x00000000
        /*0050*/ 	.short	0x0003
        /*0052*/ 	.short	0x0018
        /*0054*/ 	.byte	0x00, 0xf4, 0x21, 0x00


	//----- nvinfo : EIATTR_KPARAM_INFO
	.align		4
.L_21:
        /*0058*/ 	.byte	0x04, 0x17
        /*005a*/ 	.short	(.L_23 - .L_22)
.L_22:
        /*005c*/ 	.word	0x00000000
        /*0060*/ 	.short	0x0002
        /*0062*/ 	.short	0x0010
        /*0064*/ 	.byte	0x00, 0xf4, 0x21, 0x00


	//----- nvinfo : EIATTR_KPARAM_INFO
	.align		4
.L_23:
        /*0068*/ 	.byte	0x04, 0x17
        /*006a*/ 	.short	(.L_25 - .L_24)
.L_24:
        /*006c*/ 	.word	0x00000000
        /*0070*/ 	.short	0x0001
        /*0072*/ 	.short	0x0008
        /*0074*/ 	.byte	0x00, 0xf4, 0x21, 0x00


	//----- nvinfo : EIATTR_KPARAM_INFO
	.align		4
.L_25:
        /*0078*/ 	.byte	0x04, 0x17
        /*007a*/ 	.short	(.L_27 - .L_26)
.L_26:
        /*007c*/ 	.word	0x00000000
        /*0080*/ 	.short	0x0000
        /*0082*/ 	.short	0x0000
        /*0084*/ 	.byte	0x00, 0xf4, 0x21, 0x00


	//----- nvinfo : EIATTR_SPARSE_MMA_MASK
	.align		4
.L_27:
        /*0088*/ 	.byte	0x03, 0x50
        /*008a*/ 	.short	0x0000


	//----- nvinfo : EIATTR_MAXREG_COUNT
	.align		4
        /*008c*/ 	.byte	0x03, 0x1b
        /*008e*/ 	.short	0x00ff


	//----- nvinfo : EIATTR_EXIT_INSTR_OFFSETS
	.align		4
        /*0090*/ 	.byte	0x04, 0x1c
        /*0092*/ 	.short	(.L_29 - .L_28)


	//   ....[0]....
.L_28:
        /*0094*/ 	.word	0x00000b10


	//----- nvinfo : EIATTR_REQNTID
	.align		4
.L_29:
        /*0098*/ 	.byte	0x04, 0x10
        /*009a*/ 	.short	(.L_31 - .L_30)
.L_30:
        /*009c*/ 	.word	0x00000080
        /*00a0*/ 	.word	0x00000001
        /*00a4*/ 	.word	0x00000001


	//----- nvinfo : EIATTR_CBANK_PARAM_SIZE
	.align		4
.L_31:
        /*00a8*/ 	.byte	0x03, 0x19
        /*00aa*/ 	.short	0x003c


	//----- nvinfo : EIATTR_PARAM_CBANK
	.align		4
        /*00ac*/ 	.byte	0x04, 0x0a
        /*00ae*/ 	.short	(.L_33 - .L_32)
	.align		4
.L_32:
        /*00b0*/ 	.word	index@(.nv.constant0.triton_poi_fused__native_batch_norm_legit_no_training_add_relu_54)
        /*00b4*/ 	.short	0x0210
        /*00b6*/ 	.short	0x003c


	//----- nvinfo : EIATTR_SW_WAR
	.align		4
.L_33:
        /*00b8*/ 	.byte	0x04, 0x36
        /*00ba*/ 	.short	(.L_35 - .L_34)
.L_34:
        /*00bc*/ 	.word	0x00000008
.L_35:


//--------------------- .nv.callgraph             --------------------------
	.section	.nv.callgraph,"",@"SHT_CUDA_CALLGRAPH"
	.align	4
	.sectionentsize	8
	.align		4
        /*0000*/ 	.word	0x00000000
	.align		4
        /*0004*/ 	.word	0xffffffff
	.align		4
        /*0008*/ 	.word	0x00000000
	.align		4
        /*000c*/ 	.word	0xfffffffe
	.align		4
        /*0010*/ 	.word	0x00000000
	.align		4
        /*0014*/ 	.word	0xfffffffd
	.align		4
        /*0018*/ 	.word	0x00000000
	.align		4
        /*001c*/ 	.word	0xfffffffc


//--------------------- .nv.constant4             --------------------------
	.section	.nv.constant4,"a",@progbits
	.align	8
	.align		8
.nv.constant4:
        /*0000*/ 	.dword	_$_str
	.align		8
        /*0008*/ 	.dword	_$_str_$_2


//--------------------- .text.triton_poi_fused__native_batch_norm_legit_no_training_add_relu_54 --------------------------
	.section	.text.triton_poi_fused__native_batch_norm_legit_no_training_add_relu_54,"ax",@progbits
	.align	128
        .global         triton_poi_fused__native_batch_norm_legit_no_training_add_relu_54
        .type           triton_poi_fused__native_batch_norm_legit_no_training_add_relu_54,@function
        .size           triton_poi_fused__native_batch_norm_legit_no_training_add_relu_54,(.L_x_1 - triton_poi_fused__native_batch_norm_legit_no_training_add_relu_54)
        .other          triton_poi_fused__native_batch_norm_legit_no_training_add_relu_54,@"STO_CUDA_ENTRY STV_DEFAULT"
triton_poi_fused__native_batch_norm_legit_no_training_add_relu_54:
.text.triton_poi_fused__native_batch_norm_legit_no_training_add_relu_54:
[----:B------:R-:W-:Y:S01]  /*0000*/  LDC R1, c[0x0][0x28] ;  /* 0x00000a00ff017b82 */ /* 0x000fe20000000800 */
[----:B------:R-:W1:Y:S07]  /*0010*/  S2R R0, SR_TID.X ;  /* 0x0000000000007919 */ /* 0x000e6e0000002100 */
[----:B------:R-:W2:Y:S01]  /*0020*/  LDC.64 R24, c[0x0][0x220] ;  /* 0x00008800ff187b82 */ /* 0x000ea20000000a00 */
[----:B------:R-:W-:Y:S01]  /*0030*/  ULDC.64 UR4, c[0x0][0x208] ;  /* 0x0000820000047ab9 */ /* 0x000fe20000000a00 */
[----:B------:R-:W3:Y:S06]  /*0040*/  S2R R3, SR_CTAID.X ;  /* 0x0000000000037919 */ /* 0x000eec0000002500 */
[----:B------:R-:W4:Y:S01]  /*0050*/  LDC.64 R20, c[0x0][0x218] ;  /* 0x00008600ff147b82 */ /* 0x000f220000000a00 */
[----:B-1----:R-:W-:-:S04]  /*0060*/  SHF.L.U32 R0, R0, 0x2, RZ ;  /* 0x0000000200007819 */ /* 0x002fc800000006ff */
[----:B------:R-:W-:Y:S02]  /*0070*/  LOP3.LUT R0, R0, 0x1fc, RZ, 0xc0, !PT ;  /* 0x000001fc00007812 */ /* 0x000fe400078ec0ff */
[----:B---3--:R-:W-:Y:S02]  /*0080*/  SHF.R.S32.HI R12, RZ, 0x15, R3 ;  /* 0x00000015ff0c7819 */ /* 0x008fe40000011403 */
[----:B------:R-:W-:Y:S02]  /*0090*/  LEA R0, R3, R0, 0xa ;  /* 0x0000000003007211 */ /* 0x000fe400078e50ff */
[----:B------:R-:W-:Y:S02]  /*00a0*/  SGXT R12, R12, 0x1 ;  /* 0x000000010c0c781a */ /* 0x000fe40000000200 */
[----:B------:R-:W-:Y:S01]  /*00b0*/  IADD3 R31, R0, 0x200, RZ ;  /* 0x00000200001f7810 */ /* 0x000fe20007ffe0ff */
[----:B----4-:R-:W-:Y:S01]  /*00c0*/  IMAD.WIDE R20, R0, 0x4, R20 ;  /* 0x0000000400147825 */ /* 0x010fe200078e0214 */
[----:B------:R-:W-:-:S04]  /*00d0*/  LEA.HI R2, R12, R0, RZ, 0xd ;  /* 0x000000000c027211 */ /* 0x000fc800078f68ff */
[----:B------:R-:W-:Y:S01]  /*00e0*/  LOP3.LUT R3, R2, 0xffffe000, RZ, 0xc0, !PT ;  /* 0xffffe00002037812 */ /* 0x000fe200078ec0ff */
[----:B------:R-:W3:Y:S03]  /*00f0*/  LDG.E.128 R4, desc[UR4][R20.64] ;  /* 0x0000000414047981 */ /* 0x000ee6000c1e1d00 */
[----:B------:R-:W-:Y:S02]  /*0100*/  IADD3 R28, R0, -R3, RZ ;  /* 0x80000003001c7210 */ /* 0x000fe40007ffe0ff */
[----:B------:R-:W1:Y:S01]  /*0110*/  LDC.64 R2, c[0x0][0x228] ;  /* 0x00008a00ff027b82 */ /* 0x000e620000000a00 */
[----:B------:R-:W-:Y:S02]  /*0120*/  LEA.HI R12, R12, R31, RZ, 0xd ;  /* 0x0000001f0c0c7211 */ /* 0x000fe400078f68ff */
[----:B--2---:R-:W-:Y:S02]  /*0130*/  IMAD.WIDE R8, R28, 0x4, R24 ;  /* 0x000000041c087825 */ /* 0x004fe400078e0218 */
[----:B------:R-:W-:Y:S01]  /*0140*/  LOP3.LUT R14, R12, 0xffffe000, RZ, 0xc0, !PT ;  /* 0xffffe0000c0e7812 */ /* 0x000fe200078ec0ff */
[----:B------:R-:W2:Y:S03]  /*0150*/  LDG.E.128 R20, desc[UR4][R20.64+0x800] ;  /* 0x0008000414147981 */ /* 0x000ea6000c1e1d00 */
[----:B------:R-:W-:Y:S01]  /*0160*/  IADD3 R31, R31, -R14, RZ ;  /* 0x8000000e1f1f7210 */ /* 0x000fe20007ffe0ff */
[----:B------:R-:W3:Y:S01]  /*0170*/  LDG.E.EL.128 R8, desc[UR4][R8.64] ;  /* 0x0000000408087981 */ /* 0x000ee2000c2e1d00 */
[----:B-1----:R-:W-:-:S04]  /*0180*/  IMAD.WIDE R12, R28, 0x4, R2 ;  /* 0x000000041c0c7825 */ /* 0x002fc800078e0202 */
[C---:B------:R-:W-:Y:S02]  /*0190*/  IMAD.WIDE R18, R31.reuse, 0x4, R2 ;  /* 0x000000041f127825 */ /* 0x040fe400078e0202 */
[----:B------:R-:W4:Y:S04]  /*01a0*/  LDG.E.EL.128 R12, desc[UR4][R12.64] ;  /* 0x000000040c0c7981 */ /* 0x000f28000c2e1d00 */
[----:B------:R-:W5:Y:S01]  /*01b0*/  LDG.E.EL.128 R16, desc[UR4][R18.64] ;  /* 0x0000000412107981 */ /* 0x000f62000c2e1d00 */
[----:B------:R-:W-:-:S06]  /*01c0*/  IMAD.WIDE R24, R31, 0x4, R24 ;  /* 0x000000041f187825 */ /* 0x000fcc00078e0218 */
[----:B------:R-:W2:Y:S01]  /*01d0*/  LDG.E.EL.128 R24, desc[UR4][R24.64] ;  /* 0x0000000418187981 */ /* 0x000ea2000c2e1d00 */
[----:B------:R-:W-:Y:S01]  /*01e0*/  HFMA2.MMA R29, -RZ, RZ, 1.625, 0 ;  /* 0x3e800000ff1d7435 */ /* 0x000fe200000001ff */
[----:B---3--:R-:W-:Y:S01]  /*01f0*/  FADD R2, R7, -R11 ;  /* 0x8000000b07027221 */ /* 0x008fe20000000000 */
[----:B----4-:R-:W-:Y:S01]  /*0200*/  FADD R7, R12, 9.9999997473787516356e-06 ;  /* 0x3727c5ac0c077421 */ /* 0x010fe20000000000 */
[----:B-----5:R-:W-:-:S05]  /*0210*/  FADD R11, R16, 9.9999997473787516356e-06 ;  /* 0x3727c5ac100b7421 */ /* 0x020fca0000000000 */
[----:B------:R-:W1:Y:S01]  /*0220*/  MUFU.SQRT R7, R7 ;  /* 0x0000000700077308 */ /* 0x000e620000002000 */
[----:B------:R-:W-:Y:S01]  /*0230*/  FADD R17, R17, 9.9999997473787516356e-06 ;  /* 0x3727c5ac11117421 */ /* 0x000fe20000000000 */
[----:B------:R-:W-:-:S06]  /*0240*/  FADD R19, R19, 9.9999997473787516356e-06 ;  /* 0x3727c5ac13137421 */ /* 0x000fcc0000000000 */
[----:B------:R-:W3:Y:S01]  /*0250*/  MUFU.SQRT R11, R11 ;  /* 0x0000000b000b7308 */ /* 0x000ee20000002000 */
[----:B------:R-:W-:Y:S01]  /*0260*/  FADD R18, R18, 9.9999997473787516356e-06 ;  /* 0x3727c5ac12127421 */ /* 0x000fe20000000000 */
[----:B------:R-:W-:Y:S01]  /*0270*/  FADD R12, R5, -R9 ;  /* 0x80000009050c7221 */ /* 0x000fe20000000000 */
[----:B------:R-:W-:Y:S01]  /*0280*/  FADD R3, R6, -R10 ;  /* 0x8000000a06037221 */ /* 0x000fe20000000000 */
[----:B-1----:R-:W-:-:S04]  /*0290*/  FSETP.GT.AND P1, PT, R7, 8.50705917302346158658e+37, PT ;  /* 0x7e8000000700780b */ /* 0x002fc80003f24000 */
[----:B------:R-:W1:Y:S01]  /*02a0*/  MUFU.SQRT R16, R17 ;  /* 0x0000001100107308 */ /* 0x000e620000002000 */
[----:B------:R-:W-:-:S07]  /*02b0*/  FSETP.GEU.AND P6, PT, R7, 1.175494350822287508e-38, PT ;  /* 0x008000000700780b */ /* 0x000fce0003fce000 */
[----:B------:R-:W4:Y:S01]  /*02c0*/  MUFU.SQRT R5, R19 ;  /* 0x0000001300057308 */ /* 0x000f220000002000 */
[----:B---3--:R-:W-:-:S07]  /*02d0*/  FSETP.GT.AND P5, PT, R11, 8.50705917302346158658e+37, PT ;  /* 0x7e8000000b00780b */ /* 0x008fce0003fa4000 */
[----:B------:R-:W3:Y:S01]  /*02e0*/  MUFU.SQRT R6, R18 ;  /* 0x0000001200067308 */ /* 0x000ee20000002000 */
[----:B------:R-:W-:Y:S01]  /*02f0*/  FSETP.GEU.AND P4, PT, R11, 1.175494350822287508e-38, PT ;  /* 0x008000000b00780b */ /* 0x000fe20003f8e000 */
[----:B------:R-:W-:Y:S01]  /*0300*/  @P1 FMUL R7, R7, 0.25 ;  /* 0x3e80000007071820 */ /* 0x000fe20000400000 */
[----:B------:R-:W-:Y:S02]  /*0310*/  FSEL R33, R29, 1, P1 ;  /* 0x3f8000001d217808 */ /* 0x000fe40000800000 */
[----:B-1----:R-:W-:Y:S01]  /*0320*/  FSETP.GT.AND P0, PT, R16, 8.50705917302346158658e+37, PT ;  /* 0x7e8000001000780b */ /* 0x002fe20003f04000 */
[----:B------:R-:W-:Y:S02]  /*0330*/  @!P6 FMUL R7, R7, 16777216 ;  /* 0x4b8000000707e820 */ /* 0x000fe40000400000 */
[----:B------:R-:W-:Y:S01]  /*0340*/  @!P6 FMUL R33, R33, 16777216 ;  /* 0x4b8000002121e820 */ /* 0x000fe20000400000 */
[----:B----4-:R-:W-:Y:S01]  /*0350*/  FSETP.GT.AND P6, PT, R5, 8.50705917302346158658e+37, PT ;  /* 0x7e8000000500780b */ /* 0x010fe20003fc4000 */
[----:B------:R-:W-:Y:S01]  /*0360*/  FADD R30, R4, -R8 ;  /* 0x80000008041e7221 */ /* 0x000fe20000000000 */
[----:B------:R-:W-:Y:S01]  /*0370*/  @P5 FMUL R11, R11, 0.25 ;  /* 0x3e8000000b0b5820 */ /* 0x000fe20000400000 */
[----:B------:R-:W-:Y:S01]  /*0380*/  FSEL R4, R29, 1, P5 ;  /* 0x3f8000001d047808 */ /* 0x000fe20002800000 */
[----:B--2---:R-:W-:Y:S01]  /*0390*/  FADD R25, R21, -R25 ;  /* 0x8000001915197221 */ /* 0x004fe20000000000 */
[----:B------:R-:W-:Y:S01]  /*03a0*/  FSETP.GEU.AND P3, PT, R16, 1.175494350822287508e-38, PT ;  /* 0x008000001000780b */ /* 0x000fe20003f6e000 */
[----:B------:R-:W-:Y:S01]  /*03b0*/  FADD R24, R20, -R24 ;  /* 0x8000001814187221 */ /* 0x000fe20000000000 */
[C---:B---3--:R-:W-:Y:S01]  /*03c0*/  FSETP.GT.AND P2, PT, R6.reuse, 8.50705917302346158658e+37, PT ;  /* 0x7e8000000600780b */ /* 0x048fe20003f44000 */
[----:B------:R-:W-:Y:S01]  /*03d0*/  @!P4 FMUL R11, R11, 16777216 ;  /* 0x4b8000000b0bc820 */ /* 0x000fe20000400000 */
[C---:B------:R-:W-:Y:S01]  /*03e0*/  FSETP.GEU.AND P5, PT, R5.reuse, 1.175494350822287508e-38, PT ;  /* 0x008000000500780b */ /* 0x040fe20003fae000 */
[----:B------:R-:W1:Y:S01]  /*03f0*/  LDC.64 R18, c[0x0][0x230] ;  /* 0x00008c00ff127b82 */ /* 0x000e620000000a00 */
[----:B------:R-:W-:Y:S01]  /*0400*/  FSETP.GEU.AND P1, PT, R6, 1.175494350822287508e-38, PT ;  /* 0x008000000600780b */ /* 0x000fe20003f2e000 */
[----:B------:R-:W2:Y:S01]  /*0410*/  MUFU.RCP R8, R7 ;  /* 0x0000000700087308 */ /* 0x000ea20000001000 */
[----:B------:R-:W-:Y:S01]  /*0420*/  @P0 FMUL R16, R16, 0.25 ;  /* 0x3e80000010100820 */ /* 0x000fe20000400000 */
[----:B------:R-:W-:-:S04]  /*0430*/  @P6 FMUL R5, R5, 0.25 ;  /* 0x3e80000005056820 */ /* 0x000fc80000400000 */
[----:B------:R-:W3:Y:S02]  /*0440*/  LDC.64 R20, c[0x0][0x238] ;  /* 0x00008e00ff147b82 */ /* 0x000ee40000000a00 */
[----:B------:R-:W4:Y:S01]  /*0450*/  MUFU.RCP R11, R11 ;  /* 0x0000000b000b7308 */ /* 0x000f220000001000 */
[----:B------:R-:W-:Y:S01]  /*0460*/  @P2 FMUL R6, R6, 0.25 ;  /* 0x3e80000006062820 */ /* 0x000fe20000400000 */
[----:B------:R-:W-:Y:S01]  /*0470*/  @!P3 FMUL R16, R16, 16777216 ;  /* 0x4b8000001010b820 */ /* 0x000fe20000400000 */
[----:B------:R-:W-:Y:S02]  /*0480*/  @!P5 FMUL R5, R5, 16777216 ;  /* 0x4b8000000505d820 */ /* 0x000fe40000400000 */
[----:B------:R-:W-:Y:S01]  /*0490*/  @!P1 FMUL R6, R6, 16777216 ;  /* 0x4b80000006069820 */ /* 0x000fe20000400000 */
[----:B------:R-:W-:Y:S02]  /*04a0*/  @!P4 FMUL R4, R4, 16777216 ;  /* 0x4b8000000404c820 */ /* 0x000fe40000400000 */
[----:B------:R-:W5:Y:S01]  /*04b0*/  MUFU.RCP R16, R16 ;  /* 0x0000001000107308 */ /* 0x000f620000001000 */
[----:B--2---:R-:W-:Y:S01]  /*04c0*/  FMUL R33, R8, R33 ;  /* 0x0000002108217220 */ /* 0x004fe20000400000 */
[----:B------:R-:W-:-:S06]  /*04d0*/  FSEL R9, R29, 1, P0 ;  /* 0x3f8000001d097808 */ /* 0x000fcc0000000000 */
[----:B------:R-:W2:Y:S01]  /*04e0*/  MUFU.RCP R7, R6 ;  /* 0x0000000600077308 */ /* 0x000ea20000001000 */
[----:B----4-:R-:W-:Y:S01]  /*04f0*/  FMUL R11, R11, R4 ;  /* 0x000000040b0b7220 */ /* 0x010fe20000400000 */
[----:B------:R-:W-:-:S06]  /*0500*/  FSEL R4, R29, 1, P2 ;  /* 0x3f8000001d047808 */ /* 0x000fcc0001000000 */
[----:B------:R-:W4:Y:S01]  /*0510*/  MUFU.RCP R5, R5 ;  /* 0x0000000500057308 */ /* 0x000f220000001000 */
[----:B------:R-:W-:Y:S01]  /*0520*/  FSEL R8, R29, 1, P6 ;  /* 0x3f8000001d087808 */ /* 0x000fe20003000000 */
[----:B------:R-:W-:Y:S01]  /*0530*/  @!P3 FMUL R9, R9, 16777216 ;  /* 0x4b8000000909b820 */ /* 0x000fe20000400000 */
[----:B------:R-:W-:-:S03]  /*0540*/  @!P1 FMUL R4, R4, 16777216 ;  /* 0x4b80000004049820 */ /* 0x000fc60000400000 */
[----:B------:R-:W-:Y:S01]  /*0550*/  @!P5 FMUL R8, R8, 16777216 ;  /* 0x4b8000000808d820 */ /* 0x000fe20000400000 */
[----:B-----5:R-:W-:Y:S01]  /*0560*/  FMUL R16, R16, R9 ;  /* 0x0000000910107220 */ /* 0x020fe20000400000 */
[----:B--2---:R-:W-:Y:S01]  /*0570*/  FMUL R7, R7, R4 ;  /* 0x0000000407077220 */ /* 0x004fe20000400000 */
[----:B------:R-:W-:Y:S01]  /*0580*/  FADD R23, R23, -R27 ;  /* 0x8000001b17177221 */ /* 0x000fe20000000000 */
[----:B------:R-:W-:Y:S01]  /*0590*/  FADD R22, R22, -R26 ;  /* 0x8000001a16167221 */ /* 0x000fe20000000000 */
[----:B----4-:R-:W-:Y:S01]  /*05a0*/  FMUL R6, R5, R8 ;  /* 0x0000000805067220 */ /* 0x010fe20000400000 */
[----:B-1----:R-:W-:-:S04]  /*05b0*/  IMAD.WIDE R4, R31, 0x4, R18 ;  /* 0x000000041f047825 */ /* 0x002fc800078e0212 */
[----:B---3--:R-:W-:-:S04]  /*05c0*/  IMAD.WIDE R8, R31, 0x4, R20 ;  /* 0x000000041f087825 */ /* 0x008fc800078e0214 */
[----:B------:R-:W-:Y:S01]  /*05d0*/  FMUL R27, R11, R24 ;  /* 0x000000180b1b7220 */ /* 0x000fe20000400000 */
[----:B------:R-:W-:Y:S01]  /*05e0*/  FMUL R26, R16, R25 ;  /* 0x00000019101a7220 */ /* 0x000fe20000400000 */
[----:B------:R-:W-:Y:S01]  /*05f0*/  FMUL R25, R7, R22 ;  /* 0x0000001607197220 */ /* 0x000fe20000400000 */
[----:B------:R-:W-:Y:S02]  /*0600*/  FMUL R24, R6, R23 ;  /* 0x0000001706187220 */ /* 0x000fe40000400000 */
[----:B------:R-:W2:Y:S04]  /*0610*/  LDG.E.EL.128 R4, desc[UR4][R4.64] ;  /* 0x0000000404047981 */ /* 0x000ea8000c2e1d00 */
[----:B------:R-:W2:Y:S01]  /*0620*/  LDG.E.EL.128 R8, desc[UR4][R8.64] ;  /* 0x0000000408087981 */ /* 0x000ea2000c2e1d00 */
[----:B------:R-:W-:-:S04]  /*0630*/  IMAD.WIDE R18, R28, 0x4, R18 ;  /* 0x000000041c127825 */ /* 0x000fc800078e0212 */
[----:B------:R-:W-:Y:S02]  /*0640*/  IMAD.WIDE R20, R28, 0x4, R20 ;  /* 0x000000041c147825 */ /* 0x000fe400078e0214 */
[----:B------:R-:W3:Y:S04]  /*0650*/  LDG.E.EL.128 R16, desc[UR4][R18.64] ;  /* 0x0000000412107981 */ /* 0x000ee8000c2e1d00 */
[----:B------:R-:W3:Y:S01]  /*0660*/  LDG.E.EL.128 R20, desc[UR4][R20.64] ;  /* 0x0000000414147981 */ /* 0x000ee2000c2e1d00 */
[----:B------:R-:W-:Y:S01]  /*0670*/  FADD R13, R13, 9.9999997473787516356e-06 ;  /* 0x3727c5ac0d0d7421 */ /* 0x000fe20000000000 */
[----:B------:R-:W-:Y:S01]  /*0680*/  FADD R15, R15, 9.9999997473787516356e-06 ;  /* 0x3727c5ac0f0f7421 */ /* 0x000fe20000000000 */
[----:B------:R-:W-:Y:S01]  /*0690*/  FADD R14, R14, 9.9999997473787516356e-06 ;  /* 0x3727c5ac0e0e7421 */ /* 0x000fe20000000000 */
[----:B------:R-:W-:Y:S01]  /*06a0*/  FMUL R31, R33, R30 ;  /* 0x0000001e211f7220 */ /* 0x000fe20000400000 */
[----:B--2---:R-:W-:-:S02]  /*06b0*/  FFMA R25, R6, R25, R10 ;  /* 0x0000001906197223 */ /* 0x004fc4000000000a */
[----:B------:R-:W1:Y:S01]  /*06c0*/  MUFU.SQRT R6, R13 ;  /* 0x0000000d00067308 */ /* 0x000e620000002000 */
[----:B------:R-:W-:Y:S01]  /*06d0*/  FFMA R26, R5, R26, R9 ;  /* 0x0000001a051a7223 */ /* 0x000fe20000000009 */
[----:B------:R-:W-:-:S06]  /*06e0*/  FFMA R24, R7, R24, R11 ;  /* 0x0000001807187223 */ /* 0x000fcc000000000b */
[----:B------:R-:W2:Y:S08]  /*06f0*/  MUFU.SQRT R9, R15 ;  /* 0x0000000f00097308 */ /* 0x000eb00000002000 */
[----:B------:R-:W4:Y:S01]  /*0700*/  MUFU.SQRT R7, R14 ;  /* 0x0000000e00077308 */ /* 0x000f220000002000 */
[C---:B-1----:R-:W-:Y:S02]  /*0710*/  FSETP.GT.AND P0, PT, R6.reuse, 8.50705917302346158658e+37, PT ;  /* 0x7e8000000600780b */ /* 0x042fe40003f04000 */
[----:B------:R-:W-:Y:S01]  /*0720*/  FSETP.GEU.AND P3, PT, R6, 1.175494350822287508e-38, PT ;  /* 0x008000000600780b */ /* 0x000fe20003f6e000 */
[----:B------:R-:W-:-:S02]  /*0730*/  FFMA R27, R4, R27, R8 ;  /* 0x0000001b041b7223 */ /* 0x000fc40000000008 */
[----:B------:R-:W1:Y:S01]  /*0740*/  LDC.64 R4, c[0x0][0x210] ;  /* 0x00008400ff047b82 */ /* 0x000e620000000a00 */
[C---:B--2---:R-:W-:Y:S02]  /*0750*/  FSETP.GT.AND P2, PT, R9.reuse, 8.50705917302346158658e+37, PT ;  /* 0x7e8000000900780b */ /* 0x044fe40003f44000 */
[----:B------:R-:W-:Y:S02]  /*0760*/  FSETP.GEU.AND P5, PT, R9, 1.175494350822287508e-38, PT ;  /* 0x008000000900780b */ /* 0x000fe40003fae000 */
[----:B----4-:R-:W-:-:S03]  /*0770*/  FSETP.GT.AND P1, PT, R7, 8.50705917302346158658e+37, PT ;  /* 0x7e8000000700780b */ /* 0x010fc60003f24000 */
[----:B------:R-:W-:Y:S01]  /*0780*/  @P0 FMUL R6, R6, 0.25 ;  /* 0x3e80000006060820 */ /* 0x000fe20000400000 */
[----:B------:R-:W-:-:S03]  /*0790*/  FSETP.GEU.AND P4, PT, R7, 1.175494350822287508e-38, PT ;  /* 0x008000000700780b */ /* 0x000fc60003f8e000 */
[----:B------:R-:W-:Y:S02]  /*07a0*/  @!P3 FMUL R6, R6, 16777216 ;  /* 0x4b8000000606b820 */ /* 0x000fe40000400000 */
[----:B------:R-:W-:Y:S02]  /*07b0*/  @P2 FMUL R9, R9, 0.25 ;  /* 0x3e80000009092820 */ /* 0x000fe40000400000 */
[----:B------:R-:W2:Y:S02]  /*07c0*/  MUFU.RCP R13, R6 ;  /* 0x00000006000d7308 */ /* 0x000ea40000001000 */
[----:B------:R-:W-:Y:S01]  /*07d0*/  @!P5 FMUL R9, R9, 16777216 ;  /* 0x4b8000000909d820 */ /* 0x000fe20000400000 */
[----:B------:R-:W-:Y:S01]  /*07e0*/  @P1 FMUL R7, R7, 0.25 ;  /* 0x3e80000007071820 */ /* 0x000fe20000400000 */
[----:B------:R-:W-:-:S03]  /*07f0*/  FSEL R10, R29, 1, P0 ;  /* 0x3f8000001d0a7808 */ /* 0x000fc60000000000 */
[----:B------:R-:W-:Y:S01]  /*0800*/  @!P4 FMUL R7, R7, 16777216 ;  /* 0x4b8000000707c820 */ /* 0x000fe20000400000 */
[----:B------:R-:W4:Y:S01]  /*0810*/  MUFU.RCP R9, R9 ;  /* 0x0000000900097308 */ /* 0x000f220000001000 */
[----:B------:R-:W-:Y:S01]  /*0820*/  @!P3 FMUL R10, R10, 16777216 ;  /* 0x4b8000000a0ab820 */ /* 0x000fe20000400000 */
[----:B-1----:R-:W-:Y:S01]  /*0830*/  IMAD.WIDE R14, R0, 0x4, R4 ;  /* 0x00000004000e7825 */ /* 0x002fe200078e0204 */
[----:B------:R-:W-:-:S05]  /*0840*/  FSEL R11, R29, 1, P1 ;  /* 0x3f8000001d0b7808 */ /* 0x000fca0000800000 */
[----:B------:R1:W5:Y:S01]  /*0850*/  MUFU.RCP R8, R7 ;  /* 0x0000000700087308 */ /* 0x0003620000001000 */
[----:B--2---:R-:W-:Y:S01]  /*0860*/  FMUL R13, R13, R10 ;  /* 0x0000000a0d0d7220 */ /* 0x004fe20000400000 */
[----:B------:R-:W-:Y:S01]  /*0870*/  FSEL R10, R29, 1, P2 ;  /* 0x3f8000001d0a7808 */ /* 0x000fe20001000000 */
[----:B------:R-:W-:-:S04]  /*0880*/  @!P4 FMUL R11, R11, 16777216 ;  /* 0x4b8000000b0bc820 */ /* 0x000fc80000400000 */
[----:B------:R-:W-:Y:S01]  /*0890*/  @!P5 FMUL R10, R10, 16777216 ;  /* 0x4b8000000a0ad820 */ /* 0x000fe20000400000 */
[----:B-1----:R-:W2:Y:S01]  /*08a0*/  LDG.E.128 R4, desc[UR4][R14.64] ;  /* 0x000000040e047981 */ /* 0x002ea2000c1e1d00 */
[----:B---3--:R-:W-:Y:S02]  /*08b0*/  FFMA R31, R16, R31, R20 ;  /* 0x0000001f101f7223 */ /* 0x008fe40000000014 */
[----:B----4-:R-:W-:Y:S01]  /*08c0*/  FMUL R29, R9, R10 ;  /* 0x0000000a091d7220 */ /* 0x010fe20000400000 */
[----:B-----5:R-:W-:Y:S02]  /*08d0*/  FMUL R16, R8, R11 ;  /* 0x0000000b08107220 */ /* 0x020fe40000400000 */
[----:B------:R-:W3:Y:S01]  /*08e0*/  LDG.E.128 R8, desc[UR4][R14.64+0x800] ;  /* 0x000800040e087981 */ /* 0x000ee2000c1e1d00 */
[----:B------:R-:W-:Y:S02]  /*08f0*/  FMUL R20, R13, R12 ;  /* 0x0000000c0d147220 */ /* 0x000fe40000400000 */
[----:B------:R-:W1:Y:S01]  /*0900*/  LDC.64 R12, c[0x0][0x240] ;  /* 0x00009000ff0c7b82 */ /* 0x000e620000000a00 */
[----:B------:R-:W-:Y:S01]  /*0910*/  FMUL R2, R29, R2 ;  /* 0x000000021d027220 */ /* 0x000fe20000400000 */
[----:B------:R-:W-:Y:S01]  /*0920*/  FMUL R3, R16, R3 ;  /* 0x0000000310037220 */ /* 0x000fe20000400000 */
[----:B------:R-:W-:-:S02]  /*0930*/  FFMA R20, R17, R20, R21 ;  /* 0x0000001411147223 */ /* 0x000fc40000000015 */
[----:B------:R-:W-:Y:S01]  /*0940*/  FFMA R2, R19, R2, R23 ;  /* 0x0000000213027223 */ /* 0x000fe20000000017 */
[----:B------:R-:W-:Y:S01]  /*0950*/  FFMA R3, R18, R3, R22 ;  /* 0x0000000312037223 */ /* 0x000fe20000000016 */
[----:B-1----:R-:W-:Y:S01]  /*0960*/  IMAD.WIDE R12, R0, 0x4, R12 ;  /* 0x00000004000c7825 */ /* 0x002fe200078e020c */
[----:B--2---:R-:W-:-:S03]  /*0970*/  FSETP.GEU.AND P6, PT, R31, -R4, PT ;  /* 0x800000041f00720b */ /* 0x004fc60003fce000 */
[----:B------:R-:W-:Y:S01]  /*0980*/  FADD R4, R4, R31 ;  /* 0x0000001f04047221 */ /* 0x000fe20000000000 */
[----:B------:R-:W-:Y:S01]  /*0990*/  FSETP.GEU.AND P0, PT, R20, -R5, PT ;  /* 0x800000051400720b */ /* 0x000fe20003f0e000 */
[----:B------:R-:W-:Y:S01]  /*09a0*/  FADD R5, R5, R20 ;  /* 0x0000001405057221 */ /* 0x000fe20000000000 */
[----:B------:R-:W-:Y:S02]  /*09b0*/  FSETP.GEU.AND P1, PT, R3, -R6, PT ;  /* 0x800000060300720b */ /* 0x000fe40003f2e000 */
[----:B------:R-:W-:Y:S01]  /*09c0*/  SEL R4, R4, RZ, P6 ;  /* 0x000000ff04047207 */ /* 0x000fe20003000000 */
[----:B------:R-:W-:Y:S01]  /*09d0*/  FADD R6, R6, R3 ;  /* 0x0000000306067221 */ /* 0x000fe20000000000 */
[----:B------:R-:W-:Y:S01]  /*09e0*/  FSETP.GEU.AND P2, PT, R2, -R7, PT ;  /* 0x800000070200720b */ /* 0x000fe20003f4e000 */
[----:B------:R-:W-:Y:S01]  /*09f0*/  FADD R7, R7, R2 ;  /* 0x0000000207077221 */ /* 0x000fe20000000000 */
[----:B---3--:R-:W-:Y:S01]  /*0a00*/  FSETP.GEU.AND P3, PT, R27, -R8, PT ;  /* 0x800000081b00720b */ /* 0x008fe20003f6e000 */
[----:B------:R-:W-:Y:S01]  /*0a10*/  FADD R8, R8, R27 ;  /* 0x0000001b08087221 */ /* 0x000fe20000000000 */
[----:B------:R-:W-:Y:S01]  /*0a20*/  FSETP.GEU.AND P4, PT, R26, -R9, PT ;  /* 0x800000091a00720b */ /* 0x000fe20003f8e000 */
[----:B------:R-:W-:Y:S01]  /*0a30*/  FADD R9, R9, R26 ;  /* 0x0000001a09097221 */ /* 0x000fe20000000000 */
[----:B------:R-:W-:Y:S01]  /*0a40*/  FSETP.GEU.AND P5, PT, R25, -R10, PT ;  /* 0x8000000a1900720b */ /* 0x000fe20003fae000 */
[----:B------:R-:W-:Y:S01]  /*0a50*/  FADD R10, R10, R25 ;  /* 0x000000190a0a7221 */ /* 0x000fe20000000000 */
[----:B------:R-:W-:Y:S01]  /*0a60*/  FSETP.GEU.AND P6, PT, R24, -R11, PT ;  /* 0x8000000b1800720b */ /* 0x000fe20003fce000 */
[----:B------:R-:W-:Y:S01]  /*0a70*/  FADD R11, R11, R24 ;  /* 0x000000180b0b7221 */ /* 0x000fe20000000000 */
[----:B------:R-:W-:-:S02]  /*0a80*/  SEL R5, R5, RZ, P0 ;  /* 0x000000ff05057207 */ /* 0x000fc40000000000 */
[----:B------:R-:W-:Y:S02]  /*0a90*/  SEL R6, R6, RZ, P1 ;  /* 0x000000ff06067207 */ /* 0x000fe40000800000 */
[----:B------:R-:W-:Y:S02]  /*0aa0*/  SEL R7, R7, RZ, P2 ;  /* 0x000000ff07077207 */ /* 0x000fe40001000000 */
[----:B------:R-:W-:Y:S02]  /*0ab0*/  SEL R8, R8, RZ, P3 ;  /* 0x000000ff08087207 */ /* 0x000fe40001800000 */
[----:B------:R-:W-:Y:S02]  /*0ac0*/  SEL R9, R9, RZ, P4 ;  /* 0x000000ff09097207 */ /* 0x000fe40002000000 */
[----:B------:R-:W-:Y:S02]  /*0ad0*/  SEL R10, R10, RZ, P5 ;  /* 0x000000ff0a0a7207 */ /* 0x000fe40002800000 */
[----:B------:R-:W-:Y:S01]  /*0ae0*/  SEL R11, R11, RZ, P6 ;  /* 0x000000ff0b0b7207 */ /* 0x000fe20003000000 */
[----:B------:R-:W-:Y:S04]  /*0af0*/  STG.E.128 desc[UR4][R12.64], R4 ;  /* 0x000000040c007986 */ /* 0x000fe8000c101d04 */
[----:B------:R-:W-:Y:S01]  /*0b00*/  STG.E.128 desc[UR4][R12.64+0x800], R8 ;  /* 0x000800080c007986 */ /* 0x000fe2000c101d04 */
[----:B------:R-:W-:Y:S05]  /*0b10*/  EXIT ;  /* 0x000000000000794d */ /* 0x000fea0003800000 */
.L_x_0:
[----:B------:R-:W-:-:S00]  /*0b20*/  BRA `(.L_x_0) ;  /* 0xfffffffc00fc7947 */ /* 0x000fc0000383ffff */
[----:B------:R-:W-:-:S00]  /*0b30*/  NOP ;  /* 0x0000000000007918 */ /* 0x000fc00000000000 */
        /* <DEDUP_REMOVED lines=12> */
.L_x_1:


//--------------------- .nv.global.init           --------------------------
	.section	.nv.global.init,"aw",@progbits
.nv.global.init:
	.type		_$_str,@object
	.size		_$_str,(_$_str_$_2 - _$_str)
_$_str:
        /*0000*/ 	.byte	0x5f, 0x5f, 0x43, 0x55, 0x44, 0x41, 0x5f, 0x46, 0x54, 0x5a, 0x00
	.type		_$_str_$_2,@object
	.size		_$_str_$_2,(.L_1 - _$_str_$_2)
_$_str_$_2:
        /*000b*/ 	.byte	0x5f, 0x5f, 0x43, 0x55, 0x44, 0x41, 0x5f, 0x50, 0x52, 0x45, 0x43, 0x5f, 0x53, 0x51, 0x52, 0x54
        /*001b*/ 	.byte	0x00
.L_1:


//--------------------- .nv.constant0.triton_poi_fused__native_batch_norm_legit_no_training_add_relu_54 --------------------------
	.section	.nv.constant0.triton_poi_fused__native_batch_norm_legit_no_training_add_relu_54,"a",@progbits
	.sectionflags	@""
	.align	4
.nv.constant0.triton_poi_fused__native_batch_norm_legit_no_training_add_relu_54:
	.zero		588
